	.headerflags	@"EF_CUDA_TEXMODE_UNIFIED EF_CUDA_64BIT_ADDRESS EF_CUDA_ACCELERATORS EF_CUDA_SM90 EF_CUDA_VIRTUAL_SM(EF_CUDA_SM90)"
	.elftype	@"ET_EXEC"


//--------------------- .nv.info                  --------------------------
	.section	.nv.info,"",@"SHT_CUDA_INFO"
	.align	4


	//----- nvinfo : EIATTR_REGCOUNT
	.align		4
        /*0000*/ 	.byte	0x04, 0x2f
        /*0002*/ 	.short	(.L_1 - .L_0)
	.align		4
.L_0:
        /*0004*/ 	.word	index@(triton_poi_fused_cat_14)
        /*0008*/ 	.word	0x0000001a


	//----- nvinfo : EIATTR_MIN_STACK_SIZE
	.align		4
.L_1:
        /*000c*/ 	.byte	0x04, 0x12
        /*000e*/ 	.short	(.L_3 - .L_2)
	.align		4
.L_2:
        /*0010*/ 	.word	index@(triton_poi_fused_cat_14)
        /*0014*/ 	.word	0x00000000


	//----- nvinfo : EIATTR_FRAME_SIZE
	.align		4
.L_3:
        /*0018*/ 	.byte	0x04, 0x11
        /*001a*/ 	.short	(.L_5 - .L_4)
	.align		4
.L_4:
        /*001c*/ 	.word	index@(triton_poi_fused_cat_14)
        /*0020*/ 	.word	0x00000000


	//----- nvinfo : EIATTR_MIN_STACK_SIZE
	.align		4
.L_5:
        /*0024*/ 	.byte	0x04, 0x12
        /*0026*/ 	.short	(.L_7 - .L_6)
	.align		4
.L_6:
        /*0028*/ 	.word	index@(triton_poi_fused_cat_14)
        /*002c*/ 	.word	0x00000000
.L_7:


//--------------------- .nv.info.triton_poi_fused_cat_14 --------------------------
	.section	.nv.info.triton_poi_fused_cat_14,"",@"SHT_CUDA_INFO"
	.sectionflags	@""
	.align	4


	//----- nvinfo : EIATTR_CUDA_API_VERSION
	.align		4
        /*0000*/ 	.byte	0x04, 0x37
        /*0002*/ 	.short	(.L_9 - .L_8)
.L_8:
        /*0004*/ 	.word	0x0000007c


	//----- nvinfo : EIATTR_KPARAM_INFO
	.align		4
.L_9:
        /*0008*/ 	.byte	0x04, 0x17
        /*000a*/ 	.short	(.L_11 - .L_10)
.L_10:
        /*000c*/ 	.word	0x00000000
        /*0010*/ 	.short	0x0007
        /*0012*/ 	.short	0x0038
        /*0014*/ 	.byte	0x00, 0xf0, 0x11, 0x00


	//----- nvinfo : EIATTR_KPARAM_INFO
	.align		4
.L_11:
        /*0018*/ 	.byte	0x04, 0x17
        /*001a*/ 	.short	(.L_13 - .L_12)
.L_12:
        /*001c*/ 	.word	0x00000000
        /*0020*/ 	.short	0x0006
        /*0022*/ 	.short	0x0030
        /*0024*/ 	.byte	0x00, 0xf4, 0x21, 0x00


	//----- nvinfo : EIATTR_KPARAM_INFO
	.align		4
.L_13:
        /*0028*/ 	.byte	0x04, 0x17
        /*002a*/ 	.short	(.L_15 - .L_14)
.L_14:
        /*002c*/ 	.word	0x00000000
        /*0030*/ 	.short	0x0005
        /*0032*/ 	.short	0x0028
        /*0034*/ 	.byte	0x00, 0xf4, 0x21, 0x00


	//----- nvinfo : EIATTR_KPARAM_INFO
	.align		4
.L_15:
        /*0038*/ 	.byte	0x04, 0x17
        /*003a*/ 	.short	(.L_17 - .L_16)
.L_16:
        /*003c*/ 	.word	0x00000000
        /*0040*/ 	.short	0x0004
        /*0042*/ 	.short	0x0020
        /*0044*/ 	.byte	0x00, 0xf4, 0x21, 0x00


	//----- nvinfo : EIATTR_KPARAM_INFO
	.align		4
.L_17:
        /*0048*/ 	.byte	0x04, 0x17
        /*004a*/ 	.short	(.L_19 - .L_18)
.L_18:
        /*004c*/ 	.word	0x00000000
        /*0050*/ 	.short	0x0003
        /*0052*/ 	.short	0x0018
        /*0054*/ 	.byte	0x00, 0xf4, 0x21, 0x00


	//----- nvinfo : EIATTR_KPARAM_INFO
	.align		4
.L_19:
        /*0058*/ 	.byte	0x04, 0x17
        /*005a*/ 	.short	(.L_21 - .L_20)
.L_20:
        /*005c*/ 	.word	0x00000000
        /*0060*/ 	.short	0x0002
        /*0062*/ 	.short	0x0010
        /*0064*/ 	.byte	0x00, 0xf4, 0x21, 0x00


	//----- nvinfo : EIATTR_KPARAM_INFO
	.align		4
.L_21:
        /*0068*/ 	.byte	0x04, 0x17
        /*006a*/ 	.short	(.L_23 - .L_22)
.L_22:
        /*006c*/ 	.word	0x00000000
        /*0070*/ 	.short	0x0001
        /*0072*/ 	.short	0x0008
        /*0074*/ 	.byte	0x00, 0xf4, 0x21, 0x00


	//----- nvinfo : EIATTR_KPARAM_INFO
	.align		4
.L_23:
        /*0078*/ 	.byte	0x04, 0x17
        /*007a*/ 	.short	(.L_25 - .L_24)
.L_24:
        /*007c*/ 	.word	0x00000000
        /*0080*/ 	.short	0x0000
        /*0082*/ 	.short	0x0000
        /*0084*/ 	.byte	0x00, 0xf4, 0x21, 0x00


	//----- nvinfo : EIATTR_SPARSE_MMA_MASK
	.align		4
.L_25:
        /*0088*/ 	.byte	0x03, 0x50
        /*008a*/ 	.short	0x0000


	//----- nvinfo : EIATTR_MAXREG_COUNT
	.align		4
        /*008c*/ 	.byte	0x03, 0x1b
        /*008e*/ 	.short	0x00ff


	//----- nvinfo : EIATTR_EXIT_INSTR_OFFSETS
	.align		4
        /*0090*/ 	.byte	0x04, 0x1c
        /*0092*/ 	.short	(.L_27 - .L_26)


	//   ....[0]....
.L_26:
        /*0094*/ 	.word	0x000005f0


	//   ....[1]....
        /*0098*/ 	.word	0x00000610


	//----- nvinfo : EIATTR_REQNTID
	.align		4
.L_27:
        /*009c*/ 	.byte	0x04, 0x10
        /*009e*/ 	.short	(.L_29 - .L_28)
.L_28:
        /*00a0*/ 	.word	0x00000080
        /*00a4*/ 	.word	0x00000001
        /*00a8*/ 	.word	0x00000001


	//----- nvinfo : EIATTR_CBANK_PARAM_SIZE
	.align		4
.L_29:
        /*00ac*/ 	.byte	0x03, 0x19
        /*00ae*/ 	.short	0x003c


	//----- nvinfo : EIATTR_PARAM_CBANK
	.align		4
        /*00b0*/ 	.byte	0x04, 0x0a
        /*00b2*/ 	.short	(.L_31 - .L_30)
	.align		4
.L_30:
        /*00b4*/ 	.word	index@(.nv.constant0.triton_poi_fused_cat_14)
        /*00b8*/ 	.short	0x0210
        /*00ba*/ 	.short	0x003c


	//----- nvinfo : EIATTR_SW_WAR
	.align		4
.L_31:
        /*00bc*/ 	.byte	0x04, 0x36
        /*00be*/ 	.short	(.L_33 - .L_32)
.L_32:
        /*00c0*/ 	.word	0x00000008
.L_33:


//--------------------- .nv.callgraph             --------------------------
	.section	.nv.callgraph,"",@"SHT_CUDA_CALLGRAPH"
	.align	4
	.sectionentsize	8
	.align		4
        /*0000*/ 	.word	0x00000000
	.align		4
        /*0004*/ 	.word	0xffffffff
	.align		4
        /*0008*/ 	.word	0x00000000
	.align		4
        /*000c*/ 	.word	0xfffffffe
	.align		4
        /*0010*/ 	.word	0x00000000
	.align		4
        /*0014*/ 	.word	0xfffffffd
	.align		4
        /*0018*/ 	.word	0x00000000
	.align		4
        /*001c*/ 	.word	0xfffffffc


//--------------------- .text.triton_poi_fused_cat_14 --------------------------
	.section	.text.triton_poi_fused_cat_14,"ax",@progbits
	.align	128
        .global         triton_poi_fused_cat_14
        .type           triton_poi_fused_cat_14,@function
        .size           triton_poi_fused_cat_14,(.L_x_1 - triton_poi_fused_cat_14)
        .other          triton_poi_fused_cat_14,@"STO_CUDA_ENTRY STV_DEFAULT"
triton_poi_fused_cat_14:
.text.triton_poi_fused_cat_14:
[----:B------:R-:W0:Y:S02]  /*0000*/  LDC R1, c[0x0][0x28] ;  /* 0x00000a00ff017b82 */ /* 0x000e240000000800 */
[----:B------:R-:W1:Y:S01]  /*0010*/  S2R R0, SR_TID.X ;  /* 0x0000000000007919 */ /* 0x000e620000002100 */
[----:B------:R-:W2:Y:S01]  /*0020*/  LDC.64 R12, c[0x0][0x210] ;  /* 0x00008400ff0c7b82 */ /* 0x000ea20000000a00 */
[----:B------:R-:W-:Y:S01]  /*0030*/  ULDC.64 UR4, c[0x0][0x208] ;  /* 0x0000820000047ab9 */ /* 0x000fe20000000a00 */
[----:B------:R-:W3:Y:S06]  /*0040*/  S2R R3, SR_CTAID.X ;  /* 0x0000000000037919 */ /* 0x000eec0000002500 */
[----:B------:R-:W4:Y:S01]  /*0050*/  LDC.64 R10, c[0x0][0x218] ;  /* 0x00008600ff0a7b82 */ /* 0x000f220000000a00 */
[----:B-1----:R-:W-:-:S05]  /*0060*/  LOP3.LUT R0, R0, 0x7f, RZ, 0xc0, !PT ;  /* 0x0000007f00007812 */ /* 0x002fca00078ec0ff */
[----:B---3--:R-:W-:-:S04]  /*0070*/  IMAD R0, R3, 0x80, R0 ;  /* 0x0000008003007824 */ /* 0x008fc800078e0200 */
[C---:B------:R-:W-:Y:S01]  /*0080*/  IMAD.HI R15, R0.reuse, 0x2fa0be83, RZ ;  /* 0x2fa0be83000f7827 */ /* 0x040fe200078e02ff */
[----:B------:R-:W-:-:S04]  /*0090*/  LEA.HI R16, R0, R0, RZ, 0x1 ;  /* 0x0000000000107211 */ /* 0x000fc800078f08ff */
[----:B------:R-:W-:Y:S02]  /*00a0*/  SHF.R.U32.HI R2, RZ, 0x1f, R15 ;  /* 0x0000001fff027819 */ /* 0x000fe4000001160f */
[----:B------:R-:W-:Y:S02]  /*00b0*/  SHF.R.S32.HI R14, RZ, 0x1, R16 ;  /* 0x00000001ff0e7819 */ /* 0x000fe40000011410 */
[----:B------:R-:W-:Y:S02]  /*00c0*/  LEA.HI.SX32 R15, R15, R2, 0x1b ;  /* 0x000000020f0f7211 */ /* 0x000fe400078fdaff */
[----:B------:R-:W-:Y:S01]  /*00d0*/  LOP3.LUT R21, R16, 0xfffffffe, RZ, 0xc0, !PT ;  /* 0xfffffffe10157812 */ /* 0x000fe200078ec0ff */
[----:B------:R-:W-:-:S04]  /*00e0*/  IMAD.HI R17, R14, 0x2fa0be83, RZ ;  /* 0x2fa0be830e117827 */ /* 0x000fc800078e02ff */
[----:B------:R-:W-:-:S05]  /*00f0*/  IMAD R2, R15, -0xac, R0 ;  /* 0xffffff540f027824 */ /* 0x000fca00078e0200 */
[----:B------:R-:W-:-:S05]  /*0100*/  PRMT R3, R2, 0x9910, RZ ;  /* 0x0000991002037816 */ /* 0x000fca00000000ff */
[----:B------:R-:W-:-:S05]  /*0110*/  IMAD R3, R3, -0x3cf3, RZ ;  /* 0xffffc30d03037824 */ /* 0x000fca00078e02ff */
[----:B------:R-:W-:-:S04]  /*0120*/  LEA.HI.SX32 R3, R3, R2, 0x10 ;  /* 0x0000000203037211 */ /* 0x000fc800078f82ff */
[C---:B------:R-:W-:Y:S02]  /*0130*/  LOP3.LUT R4, R3.reuse, 0xffff, RZ, 0xc0, !PT ;  /* 0x0000ffff03047812 */ /* 0x040fe400078ec0ff */
[----:B------:R-:W-:Y:S02]  /*0140*/  PRMT R5, R3, 0x9910, RZ ;  /* 0x0000991003057816 */ /* 0x000fe400000000ff */
[----:B------:R-:W-:-:S03]  /*0150*/  SHF.R.U32.HI R3, RZ, 0xf, R4 ;  /* 0x0000000fff037819 */ /* 0x000fc60000011604 */
[----:B------:R-:W-:Y:S02]  /*0160*/  IMAD.MOV.U32 R4, RZ, RZ, R5 ;  /* 0x000000ffff047224 */ /* 0x000fe400078e0005 */
[----:B------:R-:W-:-:S03]  /*0170*/  IMAD R5, R15, 0xa8, R2 ;  /* 0x000000a80f057824 */ /* 0x000fc600078e0202 */
[----:B------:R-:W-:Y:S01]  /*0180*/  LEA.HI.SX32 R3, R4, R3, 0x1b ;  /* 0x0000000304037211 */ /* 0x000fe200078fdaff */
[----:B------:R-:W-:-:S03]  /*0190*/  IMAD.HI R5, R5, 0x30c30c31, RZ ;  /* 0x30c30c3105057827 */ /* 0x000fc600078e02ff */
[C---:B------:R-:W-:Y:S02]  /*01a0*/  PRMT R4, R3.reuse, 0x8880, RZ ;  /* 0x0000888003047816 */ /* 0x040fe400000000ff */
[----:B------:R-:W-:Y:S02]  /*01b0*/  PRMT R7, R3, 0x9910, RZ ;  /* 0x0000991003077816 */ /* 0x000fe400000000ff */
[----:B------:R-:W-:-:S04]  /*01c0*/  PRMT R4, R4, 0x7710, RZ ;  /* 0x0000771004047816 */ /* 0x000fc800000000ff */
[----:B------:R-:W-:-:S04]  /*01d0*/  SHF.R.U32.HI R4, RZ, 0xd, R4 ;  /* 0x0000000dff047819 */ /* 0x000fc80000011604 */
[----:B------:R-:W-:-:S05]  /*01e0*/  LOP3.LUT R4, R4, 0x3, RZ, 0xc0, !PT ;  /* 0x0000000304047812 */ /* 0x000fca00078ec0ff */
[----:B------:R-:W-:Y:S02]  /*01f0*/  IMAD.IADD R6, R3, 0x1, R4 ;  /* 0x0000000103067824 */ /* 0x000fe400078e0204 */
[----:B------:R-:W-:-:S03]  /*0200*/  IMAD R4, R7, 0x2a, RZ ;  /* 0x0000002a07047824 */ /* 0x000fc600078e02ff */
[----:B------:R-:W-:Y:S01]  /*0210*/  LOP3.LUT R7, R6, 0xfc, RZ, 0xc0, !PT ;  /* 0x000000fc06077812 */ /* 0x000fe200078ec0ff */
[----:B------:R-:W-:Y:S01]  /*0220*/  IMAD.MOV R9, RZ, RZ, -R4 ;  /* 0x000000ffff097224 */ /* 0x000fe200078e0a04 */
[----:B------:R-:W-:Y:S02]  /*0230*/  SHF.R.U32.HI R6, RZ, 0x1f, R5 ;  /* 0x0000001fff067819 */ /* 0x000fe40000011605 */
[----:B------:R-:W-:Y:S01]  /*0240*/  SHF.R.U32.HI R4, RZ, 0x1f, R17 ;  /* 0x0000001fff047819 */ /* 0x000fe20000011611 */
[----:B------:R-:W-:Y:S01]  /*0250*/  IMAD.MOV R8, RZ, RZ, -R7 ;  /* 0x000000ffff087224 */ /* 0x000fe200078e0a07 */
[----:B------:R-:W-:Y:S02]  /*0260*/  PRMT R9, R9, 0x7710, RZ ;  /* 0x0000771009097816 */ /* 0x000fe400000000ff */
[----:B------:R-:W-:Y:S02]  /*0270*/  LEA.HI.SX32 R7, R5, R6, 0x1b ;  /* 0x0000000605077211 */ /* 0x000fe400078fdaff */
[----:B------:R-:W-:Y:S01]  /*0280*/  PRMT R8, R8, 0x7710, RZ ;  /* 0x0000771008087816 */ /* 0x000fe200000000ff */
[----:B------:R-:W-:Y:S01]  /*0290*/  IMAD.IADD R6, R2, 0x1, R9 ;  /* 0x0000000102067824 */ /* 0x000fe200078e0209 */
[----:B------:R-:W-:-:S02]  /*02a0*/  LEA.HI R2, R7, R7, RZ, 0x2 ;  /* 0x0000000707027211 */ /* 0x000fc400078f10ff */
[----:B------:R-:W-:Y:S01]  /*02b0*/  LEA.HI.SX32 R17, R17, R4, 0x1c ;  /* 0x0000000411117211 */ /* 0x000fe200078fe2ff */
[----:B------:R-:W-:Y:S01]  /*02c0*/  IMAD.IADD R9, R3, 0x1, R8 ;  /* 0x0000000103097824 */ /* 0x000fe200078e0208 */
[----:B------:R-:W-:Y:S01]  /*02d0*/  LOP3.LUT R8, R2, 0xfffffffc, RZ, 0xc0, !PT ;  /* 0xfffffffc02087812 */ /* 0x000fe200078ec0ff */
[----:B------:R-:W1:Y:S01]  /*02e0*/  LDC.64 R4, c[0x0][0x230] ;  /* 0x00008c00ff047b82 */ /* 0x000e620000000a00 */
[----:B------:R-:W-:Y:S01]  /*02f0*/  PRMT R19, R6, 0x9910, RZ ;  /* 0x0000991006137816 */ /* 0x000fe200000000ff */
[----:B------:R-:W-:Y:S01]  /*0300*/  IMAD R14, R17, -0x56, R14 ;  /* 0xffffffaa110e7824 */ /* 0x000fe200078e020e */
[----:B------:R-:W-:Y:S01]  /*0310*/  LOP3.LUT R20, R9, 0xffff, RZ, 0xc0, !PT ;  /* 0x0000ffff09147812 */ /* 0x000fe200078ec0ff */
[----:B------:R-:W-:Y:S02]  /*0320*/  IMAD.IADD R18, R7, 0x1, -R8 ;  /* 0x0000000107127824 */ /* 0x000fe400078e0a08 */
[----:B------:R-:W-:Y:S01]  /*0330*/  IMAD.IADD R17, R0, 0x1, -R21 ;  /* 0x0000000100117824 */ /* 0x000fe200078e0a15 */
[----:B------:R-:W-:Y:S01]  /*0340*/  PRMT R20, R20, 0x8880, RZ ;  /* 0x0000888014147816 */ /* 0x000fe200000000ff */
[----:B------:R-:W3:Y:S01]  /*0350*/  LDC.64 R6, c[0x0][0x228] ;  /* 0x00008a00ff067b82 */ /* 0x000ee20000000a00 */
[----:B------:R-:W-:Y:S01]  /*0360*/  ISETP.GE.AND P0, PT, R14, 0x54, PT ;  /* 0x000000540e00780c */ /* 0x000fe20003f06270 */
[----:B------:R-:W-:Y:S01]  /*0370*/  IMAD R23, R18, 0x2a, R19 ;  /* 0x0000002a12177824 */ /* 0x000fe200078e0213 */
[----:B------:R-:W-:Y:S01]  /*0380*/  ISETP.GT.AND P1, PT, R14, 0x54, PT ;  /* 0x000000540e00780c */ /* 0x000fe20003f24270 */
[----:B------:R-:W-:Y:S01]  /*0390*/  IMAD.MOV.U32 R16, RZ, RZ, R20 ;  /* 0x000000ffff107224 */ /* 0x000fe200078e0014 */
[----:B------:R-:W-:Y:S01]  /*03a0*/  ISETP.LT.AND P3, PT, R0, 0x2b0, !P0 ;  /* 0x000002b00000780c */ /* 0x000fe20004761270 */
[----:B----4-:R-:W-:Y:S01]  /*03b0*/  IMAD.WIDE R10, R19, 0x4, R10 ;  /* 0x00000004130a7825 */ /* 0x010fe200078e020a */
[----:B------:R-:W-:Y:S01]  /*03c0*/  ISETP.NE.AND P2, PT, R14, 0x54, PT ;  /* 0x000000540e00780c */ /* 0x000fe20003f45270 */
[----:B------:R-:W4:Y:S01]  /*03d0*/  LDC.64 R8, c[0x0][0x238] ;  /* 0x00008e00ff087b82 */ /* 0x000f220000000a00 */
[C---:B------:R-:W-:Y:S01]  /*03e0*/  ISETP.LT.AND P5, PT, R0.reuse, 0x2b0, P1 ;  /* 0x000002b00000780c */ /* 0x040fe20000fa1270 */
[----:B------:R-:W-:Y:S01]  /*03f0*/  IMAD.U32 R21, R23, 0x4, R16 ;  /* 0x0000000417157824 */ /* 0x000fe200078e0010 */
[----:B------:R-:W-:Y:S01]  /*0400*/  ISETP.LT.AND P4, PT, R0, 0x2b0, !P2 ;  /* 0x000002b00000780c */ /* 0x000fe20005781270 */
[----:B------:R-:W-:Y:S01]  /*0410*/  IMAD R23, R15, 0x2, R17 ;  /* 0x000000020f177824 */ /* 0x000fe200078e0211 */
[----:B------:R-:W-:Y:S01]  /*0420*/  CS2R R18, SRZ ;  /* 0x0000000000127805 */ /* 0x000fe2000001ff00 */
[----:B--2---:R-:W-:Y:S01]  /*0430*/  IMAD.WIDE R12, R21, 0x4, R12 ;  /* 0x00000004150c7825 */ /* 0x004fe200078e020c */
[----:B------:R-:W-:Y:S01]  /*0440*/  CS2R R20, SRZ ;  /* 0x0000000000147805 */ /* 0x000fe2000001ff00 */
[----:B------:R-:W2:Y:S02]  /*0450*/  LDC.64 R2, c[0x0][0x220] ;  /* 0x00008800ff027b82 */ /* 0x000ea40000000a00 */
[----:B-1----:R-:W-:-:S05]  /*0460*/  IMAD.WIDE R4, R23, 0x4, R4 ;  /* 0x0000000417047825 */ /* 0x002fca00078e0204 */
[----:B------:R-:W5:Y:S01]  /*0470*/  @P5 LDG.E.EL R20, desc[UR4][R4.64] ;  /* 0x0000000404145981 */ /* 0x000f62000c2e1900 */
[----:B---3--:R-:W-:-:S05]  /*0480*/  IMAD.WIDE R6, R17, 0x4, R6 ;  /* 0x0000000411067825 */ /* 0x008fca00078e0206 */
[----:B------:R-:W3:Y:S01]  /*0490*/  @P4 LDG.E.EL R19, desc[UR4][R6.64] ;  /* 0x0000000406134981 */ /* 0x000ee2000c2e1900 */
[----:B----4-:R-:W-:Y:S01]  /*04a0*/  IMAD.WIDE R8, R17, 0x4, R8 ;  /* 0x0000000411087825 */ /* 0x010fe200078e0208 */
[----:B------:R-:W-:-:S04]  /*04b0*/  CS2R R16, SRZ ;  /* 0x0000000000107805 */ /* 0x000fc8000001ff00 */
[----:B------:R-:W4:Y:S01]  /*04c0*/  @P5 LDG.E.EL R21, desc[UR4][R8.64] ;  /* 0x0000000408155981 */ /* 0x000f22000c2e1900 */
[----:B--2---:R-:W-:-:S03]  /*04d0*/  IMAD.WIDE R14, R23, 0x4, R2 ;  /* 0x00000004170e7825 */ /* 0x004fc600078e0202 */
[----:B------:R-:W2:Y:S01]  /*04e0*/  @P3 LDG.E.EL R17, desc[UR4][R10.64] ;  /* 0x000000040a113981 */ /* 0x000ea2000c2e1900 */
[----:B------:R-:W1:Y:S03]  /*04f0*/  LDC.64 R2, c[0x0][0x240] ;  /* 0x00009000ff027b82 */ /* 0x000e660000000a00 */
[----:B------:R-:W2:Y:S04]  /*0500*/  @P3 LDG.E.EL R16, desc[UR4][R12.64] ;  /* 0x000000040c103981 */ /* 0x000ea8000c2e1900 */
[----:B------:R-:W2:Y:S01]  /*0510*/  @P4 LDG.E.EL R18, desc[UR4][R14.64] ;  /* 0x000000040e124981 */ /* 0x000ea2000c2e1900 */
[----:B-1----:R-:W-:Y:S01]  /*0520*/  IMAD.WIDE R2, R0, 0x4, R2 ;  /* 0x0000000400027825 */ /* 0x002fe200078e0202 */
[----:B-----5:R-:W-:-:S02]  /*0530*/  SEL R20, R20, RZ, P5 ;  /* 0x000000ff14147207 */ /* 0x020fc40002800000 */
[----:B---3--:R-:W-:Y:S02]  /*0540*/  SEL R19, R19, RZ, P4 ;  /* 0x000000ff13137207 */ /* 0x008fe40002000000 */
[----:B----4-:R-:W-:Y:S02]  /*0550*/  SEL R21, R21, RZ, P5 ;  /* 0x000000ff15157207 */ /* 0x010fe40002800000 */
[----:B--2---:R-:W-:Y:S02]  /*0560*/  SEL R17, R17, RZ, P3 ;  /* 0x000000ff11117207 */ /* 0x004fe40001800000 */
[----:B------:R-:W-:Y:S02]  /*0570*/  SEL R16, R16, RZ, P3 ;  /* 0x000000ff10107207 */ /* 0x000fe40001800000 */
[----:B------:R-:W-:Y:S01]  /*0580*/  ISETP.GE.AND P3, PT, R0, 0x2b0, PT ;  /* 0x000002b00000780c */ /* 0x000fe20003f66270 */
[----:B------:R-:W-:Y:S01]  /*0590*/  FADD R21, R20, R21 ;  /* 0x0000001514157221 */ /* 0x000fe20000000000 */
[----:B------:R-:W-:Y:S01]  /*05a0*/  SEL R18, R18, RZ, P4 ;  /* 0x000000ff12127207 */ /* 0x000fe20002000000 */
[----:B------:R-:W-:-:S04]  /*05b0*/  FADD R16, R16, R17 ;  /* 0x0000001110107221 */ /* 0x000fc80000000000 */
[----:B------:R-:W-:Y:S01]  /*05c0*/  FADD R19, R18, R19 ;  /* 0x0000001312137221 */ /* 0x000fe20000000000 */
[----:B------:R-:W-:-:S04]  /*05d0*/  @P2 FSEL R19, R21, RZ, P1 ;  /* 0x000000ff15132208 */ /* 0x000fc80000800000 */
[----:B------:R-:W-:Y:S01]  /*05e0*/  FSEL R19, R16, R19, !P0 ;  /* 0x0000001310137208 */ /* 0x000fe20004000000 */
[----:B------:R-:W-:Y:S06]  /*05f0*/  @P3 EXIT ;  /* 0x000000000000394d */ /* 0x000fec0003800000 */
[----:B------:R-:W-:Y:S01]  /*0600*/  STG.E desc[UR4][R2.64], R19 ;  /* 0x0000001302007986 */ /* 0x000fe2000c101904 */
[----:B------:R-:W-:Y:S05]  /*0610*/  EXIT ;  /* 0x000000000000794d */ /* 0x000fea0003800000 */
.L_x_0:
[----:B------:R-:W-:-:S00]  /*0620*/  BRA `(.L_x_0) ;  /* 0xfffffffc00fc7947 */ /* 0x000fc0000383ffff */
[----:B------:R-:W-:-:S00]  /*0630*/  NOP ;  /* 0x0000000000007918 */ /* 0x000fc00000000000 */
        /* <DEDUP_REMOVED lines=12> */
.L_x_1:


//--------------------- .nv.constant0.triton_poi_fused_cat_14 --------------------------
	.section	.nv.constant0.triton_poi_fused_cat_14,"a",@progbits
	.sectionflags	@""
	.align	4
.nv.constant0.triton_poi_fused_cat_14:
	.zero		588
